	.headerflags	@"EF_CUDA_TEXMODE_UNIFIED EF_CUDA_64BIT_ADDRESS EF_CUDA_ACCELERATORS EF_CUDA_SM90 EF_CUDA_VIRTUAL_SM(EF_CUDA_SM90)"
	.elftype	@"ET_EXEC"


//--------------------- .nv.info                  --------------------------
	.section	.nv.info,"",@"SHT_CUDA_INFO"
	.align	4


	//----- nvinfo : EIATTR_REGCOUNT
	.align		4
        /*0000*/ 	.byte	0x04, 0x2f
        /*0002*/ 	.short	(.L_1 - .L_0)
	.align		4
.L_0:
        /*0004*/ 	.word	index@(triton_poi_fused_add_clamp_23)
        /*0008*/ 	.word	0x00000008


	//----- nvinfo : EIATTR_MIN_STACK_SIZE
	.align		4
.L_1:
        /*000c*/ 	.byte	0x04, 0x12
        /*000e*/ 	.short	(.L_3 - .L_2)
	.align		4
.L_2:
        /*0010*/ 	.word	index@(triton_poi_fused_add_clamp_23)
        /*0014*/ 	.word	0x00000000


	//----- nvinfo : EIATTR_FRAME_SIZE
	.align		4
.L_3:
        /*0018*/ 	.byte	0x04, 0x11
        /*001a*/ 	.short	(.L_5 - .L_4)
	.align		4
.L_4:
        /*001c*/ 	.word	index@(triton_poi_fused_add_clamp_23)
        /*0020*/ 	.word	0x00000000


	//----- nvinfo : EIATTR_MIN_STACK_SIZE
	.align		4
.L_5:
        /*0024*/ 	.byte	0x04, 0x12
        /*0026*/ 	.short	(.L_7 - .L_6)
	.align		4
.L_6:
        /*0028*/ 	.word	index@(triton_poi_fused_add_clamp_23)
        /*002c*/ 	.word	0x00000000
.L_7:


//--------------------- .nv.info.triton_poi_fused_add_clamp_23 --------------------------
	.section	.nv.info.triton_poi_fused_add_clamp_23,"",@"SHT_CUDA_INFO"
	.sectionflags	@""
	.align	4


	//----- nvinfo : EIATTR_CUDA_API_VERSION
	.align		4
        /*0000*/ 	.byte	0x04, 0x37
        /*0002*/ 	.short	(.L_9 - .L_8)
.L_8:
        /*0004*/ 	.word	0x0000007c


	//----- nvinfo : EIATTR_KPARAM_INFO
	.align		4
.L_9:
        /*0008*/ 	.byte	0x04, 0x17
        /*000a*/ 	.short	(.L_11 - .L_10)
.L_10:
        /*000c*/ 	.word	0x00000000
        /*0010*/ 	.short	0x0001
        /*0012*/ 	.short	0x0008
        /*0014*/ 	.byte	0x00, 0xf0, 0x11, 0x00


	//----- nvinfo : EIATTR_KPARAM_INFO
	.align		4
.L_11:
        /*0018*/ 	.byte	0x04, 0x17
        /*001a*/ 	.short	(.L_13 - .L_12)
.L_12:
        /*001c*/ 	.word	0x00000000
        /*0020*/ 	.short	0x0000
        /*0022*/ 	.short	0x0000
        /*0024*/ 	.byte	0x00, 0xf4, 0x21, 0x00


	//----- nvinfo : EIATTR_SPARSE_MMA_MASK
	.align		4
.L_13:
        /*0028*/ 	.byte	0x03, 0x50
        /*002a*/ 	.short	0x0000


	//----- nvinfo : EIATTR_MAXREG_COUNT
	.align		4
        /*002c*/ 	.byte	0x03, 0x1b
        /*002e*/ 	.short	0x00ff


	//----- nvinfo : EIATTR_EXIT_INSTR_OFFSETS
	.align		4
        /*0030*/ 	.byte	0x04, 0x1c
        /*0032*/ 	.short	(.L_15 - .L_14)


	//   ....[0]....
.L_14:
        /*0034*/ 	.word	0x00000100


	//   ....[1]....
        /*0038*/ 	.word	0x00000130


	//----- nvinfo : EIATTR_REQNTID
	.align		4
.L_15:
        /*003c*/ 	.byte	0x04, 0x10
        /*003e*/ 	.short	(.L_17 - .L_16)
.L_16:
        /*0040*/ 	.word	0x00000020
        /*0044*/ 	.word	0x00000001
        /*0048*/ 	.word	0x00000001


	//----- nvinfo : EIATTR_CBANK_PARAM_SIZE
	.align		4
.L_17:
        /*004c*/ 	.byte	0x03, 0x19
        /*004e*/ 	.short	0x000c


	//----- nvinfo : EIATTR_PARAM_CBANK
	.align		4
        /*0050*/ 	.byte	0x04, 0x0a
        /*0052*/ 	.short	(.L_19 - .L_18)
	.align		4
.L_18:
        /*0054*/ 	.word	index@(.nv.constant0.triton_poi_fused_add_clamp_23)
        /*0058*/ 	.short	0x0210
        /*005a*/ 	.short	0x000c


	//----- nvinfo : EIATTR_SW_WAR
	.align		4
.L_19:
        /*005c*/ 	.byte	0x04, 0x36
        /*005e*/ 	.short	(.L_21 - .L_20)
.L_20:
        /*0060*/ 	.word	0x00000008
.L_21:


//--------------------- .nv.callgraph             --------------------------
	.section	.nv.callgraph,"",@"SHT_CUDA_CALLGRAPH"
	.align	4
	.sectionentsize	8
	.align		4
        /*0000*/ 	.word	0x00000000
	.align		4
        /*0004*/ 	.word	0xffffffff
	.align		4
        /*0008*/ 	.word	0x00000000
	.align		4
        /*000c*/ 	.word	0xfffffffe
	.align		4
        /*0010*/ 	.word	0x00000000
	.align		4
        /*0014*/ 	.word	0xfffffffd
	.align		4
        /*0018*/ 	.word	0x00000000
	.align		4
        /*001c*/ 	.word	0xfffffffc


//--------------------- .text.triton_poi_fused_add_clamp_23 --------------------------
	.section	.text.triton_poi_fused_add_clamp_23,"ax",@progbits
	.align	128
        .global         triton_poi_fused_add_clamp_23
        .type           triton_poi_fused_add_clamp_23,@function
        .size           triton_poi_fused_add_clamp_23,(.L_x_1 - triton_poi_fused_add_clamp_23)
        .other          triton_poi_fused_add_clamp_23,@"STO_CUDA_ENTRY STV_DEFAULT"
triton_poi_fused_add_clamp_23:
.text.triton_poi_fused_add_clamp_23:
[----:B------:R-:W0:Y:S02]  /*0000*/  LDC R1, c[0x0][0x28] ;  /* 0x00000a00ff017b82 */ /* 0x000e240000000800 */
[----:B------:R-:W1:Y:S01]  /*0010*/  S2R R2, SR_TID.X ;  /* 0x0000000000027919 */ /* 0x000e620000002100 */
[----:B------:R-:W2:Y:S01]  /*0020*/  LDC.64 R4, c[0x0][0x210] ;  /* 0x00008400ff047b82 */ /* 0x000ea20000000a00 */
[----:B------:R-:W3:Y:S01]  /*0030*/  S2R R3, SR_CTAID.X ;  /* 0x0000000000037919 */ /* 0x000ee20000002500 */
[C---:B-1----:R-:W-:Y:S02]  /*0040*/  LOP3.LUT R0, R2.reuse, 0x3, RZ, 0xc0, !PT ;  /* 0x0000000302007812 */ /* 0x042fe400078ec0ff */
[----:B------:R-:W-:-:S03]  /*0050*/  LOP3.LUT P0, RZ, R2, 0x1c, RZ, 0xc0, !PT ;  /* 0x0000001c02ff7812 */ /* 0x000fc6000780c0ff */
[----:B---3--:R-:W-:-:S04]  /*0060*/  IMAD R3, R3, 0x4, R0 ;  /* 0x0000000403037824 */ /* 0x008fc800078e0200 */
[C---:B--2---:R-:W-:Y:S01]  /*0070*/  IMAD.WIDE R4, R3.reuse, 0x8, R4 ;  /* 0x0000000803047825 */ /* 0x044fe200078e0204 */
[----:B------:R-:W-:Y:S02]  /*0080*/  I2FP.F32.S32 R0, R3 ;  /* 0x0000000300007245 */ /* 0x000fe40000201400 */
[----:B------:R-:W-:-:S03]  /*0090*/  ISETP.LT.AND P0, PT, R3, 0x4, !P0 ;  /* 0x000000040300780c */ /* 0x000fc60004701270 */
[----:B------:R-:W-:-:S05]  /*00a0*/  FMUL R0, R0, 0.3333333432674407959 ;  /* 0x3eaaaaab00007820 */ /* 0x000fca0000400000 */
[----:B------:R-:W-:-:S06]  /*00b0*/  FMNMX R0, RZ, R0, !PT ;  /* 0x00000000ff007209 */ /* 0x000fcc0007800000 */
[----:B------:R-:W1:Y:S02]  /*00c0*/  F2I.TRUNC.NTZ R0, R0 ;  /* 0x0000000000007305 */ /* 0x000e64000020f100 */
[----:B-1----:R-:W-:-:S05]  /*00d0*/  VIMNMX R2, RZ, R0, PT ;  /* 0x00000000ff027248 */ /* 0x002fca0003fe0100 */
[----:B------:R-:W-:-:S05]  /*00e0*/  VIADD R2, R2, 0x1 ;  /* 0x0000000102027836 */ /* 0x000fca0000000000 */
[----:B------:R-:W-:Y:S01]  /*00f0*/  SHF.R.S32.HI R3, RZ, 0x1f, R2 ;  /* 0x0000001fff037819 */ /* 0x000fe20000011402 */
[----:B------:R-:W-:Y:S06]  /*0100*/  @!P0 EXIT ;  /* 0x000000000000894d */ /* 0x000fec0003800000 */
[----:B------:R-:W-:Y:S02]  /*0110*/  ULDC.64 UR4, c[0x0][0x208] ;  /* 0x0000820000047ab9 */ /* 0x000fe40000000a00 */
[----:B------:R-:W-:Y:S01]  /*0120*/  STG.E.64 desc[UR4][R4.64], R2 ;  /* 0x0000000204007986 */ /* 0x000fe2000c101b04 */
[----:B------:R-:W-:Y:S05]  /*0130*/  EXIT ;  /* 0x000000000000794d */ /* 0x000fea0003800000 */
.L_x_0:
[----:B------:R-:W-:-:S00]  /*0140*/  BRA `(.L_x_0) ;  /* 0xfffffffc00fc7947 */ /* 0x000fc0000383ffff */
[----:B------:R-:W-:-:S00]  /*0150*/  NOP ;  /* 0x0000000000007918 */ /* 0x000fc00000000000 */
        /* <DEDUP_REMOVED lines=10> */
.L_x_1:


//--------------------- .nv.constant0.triton_poi_fused_add_clamp_23 --------------------------
	.section	.nv.constant0.triton_poi_fused_add_clamp_23,"a",@progbits
	.sectionflags	@""
	.align	4
.nv.constant0.triton_poi_fused_add_clamp_23:
	.zero		540
